//
// Generated by NVIDIA NVVM Compiler
//
// Compiler Build ID: CL-36424714
// Cuda compilation tools, release 13.0, V13.0.88
// Based on NVVM 20.0.0
//

.version 9.0
.target sm_100
.address_size 64

	// .globl	_Z11dummyKernelv
.extern .func  (.param .b32 func_retval0) vprintf
(
	.param .b64 vprintf_param_0,
	.param .b64 vprintf_param_1
)
;
.global .align 1 .b8 $str[36] = {72, 101, 108, 108, 111, 32, 102, 114, 111, 109, 32, 71, 80, 85, 32, 98, 108, 111, 99, 107, 32, 37, 100, 44, 32, 116, 104, 114, 101, 97, 100, 32, 37, 100, 10};

.visible .entry _Z11dummyKernelv()
{
	.local .align 8 .b8 	__local_depot0[8];
	.reg .b64 	%SP;
	.reg .b64 	%SPL;
	.reg .b32 	%r<5>;
	.reg .b64 	%rd<5>;

	mov.u64 	%SPL, __local_depot0;
	cvta.local.u64 	%SP, %SPL;
	add.u64 	%rd1, %SP, 0;
	add.u64 	%rd2, %SPL, 0;
	mov.u32 	%r1, %ctaid.x;
	mov.u32 	%r2, %tid.x;
	st.local.v2.u32 	[%rd2], {%r1, %r2};
	mov.u64 	%rd3, $str;
	cvta.global.u64 	%rd4, %rd3;
	{ // callseq 0, 0
	.param .b64 param0;
	st.param.b64 	[param0], %rd4;
	.param .b64 param1;
	st.param.b64 	[param1], %rd1;
	.param .b32 retval0;
	call.uni (retval0), 
	vprintf, 
	(
	param0, 
	param1
	);
	ld.param.b32 	%r3, [retval0];
	} // callseq 0
	ret;

}


// ===== COMPILED SASS (sm_100) =====

	.target	sm_100

	.elftype	@"ET_EXEC"


//--------------------- .note.nv.tkinfo           --------------------------
	.section	.note.nv.tkinfo,"",@"SHT_NOTE"
	.sectionflags	@"SHF_NOTE_NV_TKINFO"
	.tkinfo
        /*0018*/ 	.word	0x00000002
        /*0030*/ 	.string	""
        /*0030*/ 	.string	"ptxas"
        /*0030*/ 	.string	"Cuda compilation tools, release 13.0, V13.0.88"
        /*0030*/ 	.string	"Build cuda_13.0.r13.0/compiler.36424714_0"
        /*0030*/ 	.string	"-arch sm_100 -m 64 "



//--------------------- .note.nv.cuinfo           --------------------------
	.section	.note.nv.cuinfo,"",@"SHT_NOTE"
	.sectionflags	@"SHF_NOTE_NV_CUINFO"
        /*0018*/ 	.short	0x0002
        /*001a*/ 	.short	0x0064
        /*001c*/ 	.short	0x0082
	.zero		2


//--------------------- .nv.info                  --------------------------
	.section	.nv.info,"",@"SHT_CUDA_INFO"
	.align	4


	//----- nvinfo : EIATTR_REGCOUNT
	.align		4
        /*0000*/ 	.byte	0x04, 0x2f
        /*0002*/ 	.short	(.L_2 - .L_1)
	.align		4
.L_1:
        /*0004*/ 	.word	index@(_Z11dummyKernelv)
        /*0008*/ 	.word	0x00000018


	//----- nvinfo : EIATTR_FRAME_SIZE
	.align		4
.L_2:
        /*000c*/ 	.byte	0x04, 0x11
        /*000e*/ 	.short	(.L_4 - .L_3)
	.align		4
.L_3:
        /*0010*/ 	.word	index@(_Z11dummyKernelv)
        /*0014*/ 	.word	0x00000008


	//----- nvinfo : EIATTR_MIN_STACK_SIZE
	.align		4
.L_4:
        /*0018*/ 	.byte	0x04, 0x12
        /*001a*/ 	.short	(.L_6 - .L_5)
	.align		4
.L_5:
        /*001c*/ 	.word	index@(_Z11dummyKernelv)
        /*0020*/ 	.word	0x00000008
.L_6:


//--------------------- .nv.compat                --------------------------
	.section	.nv.compat,"",@"SHT_CUDA_COMPAT_INFO"
	.align	4
        /*0000*/ 	.byte	0x02, 0x09, 0x00, 0x00, 0x02, 0x02, 0x01, 0x00, 0x02, 0x05, 0x05, 0x00, 0x03, 0x07, 0x01, 0x01
        /*0010*/ 	.byte	0x02, 0x03, 0x00, 0x00, 0x02, 0x06, 0x01, 0x00, 0x04, 0x0b, 0x08, 0x00, 0x09, 0x00, 0x00, 0x00
        /*0020*/ 	.byte	0x00, 0x00, 0x00, 0x00


//--------------------- .nv.info._Z11dummyKernelv --------------------------
	.section	.nv.info._Z11dummyKernelv,"",@"SHT_CUDA_INFO"
	.sectionflags	@""
	.align	4


	//----- nvinfo : EIATTR_CUDA_API_VERSION
	.align		4
        /*0000*/ 	.byte	0x04, 0x37
        /*0002*/ 	.short	(.L_8 - .L_7)
.L_7:
        /*0004*/ 	.word	0x00000082


	//----- nvinfo : EIATTR_SPARSE_MMA_MASK
	.align		4
.L_8:
        /*0008*/ 	.byte	0x03, 0x50
        /*000a*/ 	.short	0x0000


	//----- nvinfo : EIATTR_MAXREG_COUNT
	.align		4
        /*000c*/ 	.byte	0x03, 0x1b
        /*000e*/ 	.short	0x00ff


	//----- nvinfo : EIATTR_EXTERNS
	.align		4
        /*0010*/ 	.byte	0x04, 0x0f
        /*0012*/ 	.short	(.L_10 - .L_9)


	//   ....[0]....
	.align		4
.L_9:
        /*0014*/ 	.word	index@(vprintf)


	//----- nvinfo : EIATTR_MERCURY_ISA_VERSION
	.align		4
.L_10:
        /*0018*/ 	.byte	0x03, 0x5f
        /*001a*/ 	.short	0x0101


	//----- nvinfo : EIATTR_VRC_CTA_INIT_COUNT
	.align		4
        /*001c*/ 	.byte	0x02, 0x4a
	.zero		1
	.zero		1


	//----- nvinfo : EIATTR_SYSCALL_OFFSETS
	.align		4
        /*0020*/ 	.byte	0x04, 0x46
        /*0022*/ 	.short	(.L_12 - .L_11)


	//   ....[0]....
.L_11:
        /*0024*/ 	.word	0x000000f0


	//----- nvinfo : EIATTR_EXIT_INSTR_OFFSETS
	.align		4
.L_12:
        /*0028*/ 	.byte	0x04, 0x1c
        /*002a*/ 	.short	(.L_14 - .L_13)


	//   ....[0]....
.L_13:
        /*002c*/ 	.word	0x00000100


	//----- nvinfo : EIATTR_SW_WAR
	.align		4
.L_14:
        /*0030*/ 	.byte	0x04, 0x36
        /*0032*/ 	.short	(.L_16 - .L_15)
.L_15:
        /*0034*/ 	.word	0x00000008
.L_16:


//--------------------- .nv.callgraph             --------------------------
	.section	.nv.callgraph,"",@"SHT_CUDA_CALLGRAPH"
	.align	4
	.sectionentsize	8
	.align		4
        /*0000*/ 	.word	0x00000000
	.align		4
        /*0004*/ 	.word	0xffffffff
	.align		4
        /*0008*/ 	.word	index@(_Z11dummyKernelv)
	.align		4
        /*000c*/ 	.word	index@(vprintf)
	.align		4
        /*0010*/ 	.word	0x00000000
	.align		4
        /*0014*/ 	.word	0xfffffffe
	.align		4
        /*0018*/ 	.word	0x00000000
	.align		4
        /*001c*/ 	.word	0xfffffffd
	.align		4
        /*0020*/ 	.word	0x00000000
	.align		4
        /*0024*/ 	.word	0xfffffffc


//--------------------- .nv.constant4             --------------------------
	.section	.nv.constant4,"a",@progbits
	.align	8
	.align		8
.nv.constant4:
        /*0000*/ 	.dword	vprintf
	.align		8
        /*0008*/ 	.dword	$str


//--------------------- .text._Z11dummyKernelv    --------------------------
	.section	.text._Z11dummyKernelv,"ax",@progbits
	.align	128
        .global         _Z11dummyKernelv
        .type           _Z11dummyKernelv,@function
        .size           _Z11dummyKernelv,(.L_x_2 - _Z11dummyKernelv)
        .other          _Z11dummyKernelv,@"STO_CUDA_ENTRY STV_DEFAULT"
_Z11dummyKernelv:
.text._Z11dummyKernelv:
[----:B------:R-:W0:Y:S01]  /*0000*/  LDC R1, c[0x0][0x37c] ;  /* 0x0000df00ff017b82 */ /* 0x000e220000000800 */
[----:B------:R-:W1:Y:S01]  /*0010*/  S2R R8, SR_CTAID.X ;  /* 0x0000000000087919 */ /* 0x000e620000002500 */
[----:B0-----:R-:W-:Y:S01]  /*0020*/  VIADD R1, R1, 0xfffffff8 ;  /* 0xfffffff801017836 */ /* 0x001fe20000000000 */
[----:B------:R-:W-:Y:S01]  /*0030*/  MOV R0, 0x0 ;  /* 0x0000000000007802 */ /* 0x000fe20000000f00 */
[----:B------:R-:W0:Y:S01]  /*0040*/  LDCU UR4, c[0x0][0x2f8] ;  /* 0x00005f00ff0477ac */ /* 0x000e220008000800 */
[----:B------:R-:W1:Y:S03]  /*0050*/  S2R R9, SR_TID.X ;  /* 0x0000000000097919 */ /* 0x000e660000002100 */
[----:B------:R2:W3:Y:S01]  /*0060*/  LDC.64 R2, c[0x4][R0] ;  /* 0x0100000000027b82 */ /* 0x0004e20000000a00 */
[----:B------:R-:W4:Y:S01]  /*0070*/  LDCU.64 UR6, c[0x4][0x8] ;  /* 0x01000100ff0677ac */ /* 0x000f220008000a00 */
[----:B------:R-:W5:Y:S01]  /*0080*/  LDCU UR5, c[0x0][0x2fc] ;  /* 0x00005f80ff0577ac */ /* 0x000f620008000800 */
[----:B0-----:R-:W-:Y:S01]  /*0090*/  IADD3 R6, P0, PT, R1, UR4, RZ ;  /* 0x0000000401067c10 */ /* 0x001fe2000ff1e0ff */
[----:B----4-:R-:W-:Y:S01]  /*00a0*/  IMAD.U32 R4, RZ, RZ, UR6 ;  /* 0x00000006ff047e24 */ /* 0x010fe2000f8e00ff */
[----:B------:R-:W-:-:S03]  /*00b0*/  MOV R5, UR7 ;  /* 0x0000000700057c02 */ /* 0x000fc60008000f00 */
[----:B-----5:R-:W-:Y:S01]  /*00c0*/  IMAD.X R7, RZ, RZ, UR5, P0 ;  /* 0x00000005ff077e24 */ /* 0x020fe200080e06ff */
[----:B-1----:R2:W-:Y:S07]  /*00d0*/  STL.64 [R1], R8 ;  /* 0x0000000801007387 */ /* 0x0025ee0000100a00 */
[----:B------:R-:W-:-:S07]  /*00e0*/  LEPC R20, `(.L_x_0) ;  /* 0x000000001014794e */ /* 0x000fce0000000000 */
[----:B--23--:R-:W-:Y:S05]  /*00f0*/  CALL.ABS.NOINC R2 ;  /* 0x0000000002007343 */ /* 0x00cfea0003c00000 */
.L_x_0:
[----:B------:R-:W-:Y:S05]  /*0100*/  EXIT ;  /* 0x000000000000794d */ /* 0x000fea0003800000 */
.L_x_1:
[----:B------:R-:W-:-:S00]  /*0110*/  BRA `(.L_x_1) ;  /* 0xfffffffc00fc7947 */ /* 0x000fc0000383ffff */
[----:B------:R-:W-:-:S00]  /*0120*/  NOP ;  /* 0x0000000000007918 */ /* 0x000fc00000000000 */
        /* <DEDUP_REMOVED lines=13> */
.L_x_2:


//--------------------- .nv.global.init           --------------------------
	.section	.nv.global.init,"aw",@progbits
.nv.global.init:
	.type		$str,@object
	.size		$str,(.L_0 - $str)
$str:
        /*0000*/ 	.byte	0x48, 0x65, 0x6c, 0x6c, 0x6f, 0x20, 0x66, 0x72, 0x6f, 0x6d, 0x20, 0x47, 0x50, 0x55, 0x20, 0x62
        /*0010*/ 	.byte	0x6c, 0x6f, 0x63, 0x6b, 0x20, 0x25, 0x64, 0x2c, 0x20, 0x74, 0x68, 0x72, 0x65, 0x61, 0x64, 0x20
        /*0020*/ 	.byte	0x25, 0x64, 0x0a, 0x00
.L_0:


//--------------------- .nv.shared.reserved.0     --------------------------
	.section	.nv.shared.reserved.0,"aw",@nobits
	.weak		__nv_reservedSMEM_offset_0_alias
	.size		__nv_reservedSMEM_offset_0_alias, 0, 64
	.other		__nv_reservedSMEM_offset_0_alias,@"STO_CUDA_RESERVED_SHARED STV_DEFAULT"
__nv_reservedSMEM_offset_0_alias:
	.zero		0
	.zero		64


//--------------------- .nv.constant0._Z11dummyKernelv --------------------------
	.section	.nv.constant0._Z11dummyKernelv,"a",@progbits
	.sectionflags	@""
	.align	4
.nv.constant0._Z11dummyKernelv:
	.zero		896


//--------------------- SYMBOLS --------------------------

	.type		.nv.reservedSmem.offset0,@object
	.size		.nv.reservedSmem.offset0,0x4
	.type		vprintf,@function
